	.headerflags	@"EF_CUDA_TEXMODE_UNIFIED EF_CUDA_64BIT_ADDRESS EF_CUDA_ACCELERATORS EF_CUDA_SM90 EF_CUDA_VIRTUAL_SM(EF_CUDA_SM90)"
	.elftype	@"ET_EXEC"


//--------------------- .nv.info                  --------------------------
	.section	.nv.info,"",@"SHT_CUDA_INFO"
	.align	4


	//----- nvinfo : EIATTR_REGCOUNT
	.align		4
        /*0000*/ 	.byte	0x04, 0x2f
        /*0002*/ 	.short	(.L_3 - .L_2)
	.align		4
.L_2:
        /*0004*/ 	.word	index@(triton_poi_fused__native_batch_norm_legit_no_training_convolution_sigmoid_25)
        /*0008*/ 	.word	0x00000013


	//----- nvinfo : EIATTR_MIN_STACK_SIZE
	.align		4
.L_3:
        /*000c*/ 	.byte	0x04, 0x12
        /*000e*/ 	.short	(.L_5 - .L_4)
	.align		4
.L_4:
        /*0010*/ 	.word	index@(triton_poi_fused__native_batch_norm_legit_no_training_convolution_sigmoid_25)
        /*0014*/ 	.word	0x00000000


	//----- nvinfo : EIATTR_FRAME_SIZE
	.align		4
.L_5:
        /*0018*/ 	.byte	0x04, 0x11
        /*001a*/ 	.short	(.L_7 - .L_6)
	.align		4
.L_6:
        /*001c*/ 	.word	index@(triton_poi_fused__native_batch_norm_legit_no_training_convolution_sigmoid_25)
        /*0020*/ 	.word	0x00000000


	//----- nvinfo : EIATTR_MIN_STACK_SIZE
	.align		4
.L_7:
        /*0024*/ 	.byte	0x04, 0x12
        /*0026*/ 	.short	(.L_9 - .L_8)
	.align		4
.L_8:
        /*0028*/ 	.word	index@(triton_poi_fused__native_batch_norm_legit_no_training_convolution_sigmoid_25)
        /*002c*/ 	.word	0x00000000
.L_9:


//--------------------- .nv.info.triton_poi_fused__native_batch_norm_legit_no_training_convolution_sigmoid_25 --------------------------
	.section	.nv.info.triton_poi_fused__native_batch_norm_legit_no_training_convolution_sigmoid_25,"",@"SHT_CUDA_INFO"
	.sectionflags	@""
	.align	4


	//----- nvinfo : EIATTR_CUDA_API_VERSION
	.align		4
        /*0000*/ 	.byte	0x04, 0x37
        /*0002*/ 	.short	(.L_11 - .L_10)
.L_10:
        /*0004*/ 	.word	0x0000007c


	//----- nvinfo : EIATTR_KPARAM_INFO
	.align		4
.L_11:
        /*0008*/ 	.byte	0x04, 0x17
        /*000a*/ 	.short	(.L_13 - .L_12)
.L_12:
        /*000c*/ 	.word	0x00000000
        /*0010*/ 	.short	0x0007
        /*0012*/ 	.short	0x0038
        /*0014*/ 	.byte	0x00, 0xf0, 0x11, 0x00


	//----- nvinfo : EIATTR_KPARAM_INFO
	.align		4
.L_13:
        /*0018*/ 	.byte	0x04, 0x17
        /*001a*/ 	.short	(.L_15 - .L_14)
.L_14:
        /*001c*/ 	.word	0x00000000
        /*0020*/ 	.short	0x0006
        /*0022*/ 	.short	0x0030
        /*0024*/ 	.byte	0x00, 0xf4, 0x21, 0x00


	//----- nvinfo : EIATTR_KPARAM_INFO
	.align		4
.L_15:
        /*0028*/ 	.byte	0x04, 0x17
        /*002a*/ 	.short	(.L_17 - .L_16)
.L_16:
        /*002c*/ 	.word	0x00000000
        /*0030*/ 	.short	0x0005
        /*0032*/ 	.short	0x0028
        /*0034*/ 	.byte	0x00, 0xf4, 0x21, 0x00


	//----- nvinfo : EIATTR_KPARAM_INFO
	.align		4
.L_17:
        /*0038*/ 	.byte	0x04, 0x17
        /*003a*/ 	.short	(.L_19 - .L_18)
.L_18:
        /*003c*/ 	.word	0x00000000
        /*0040*/ 	.short	0x0004
        /*0042*/ 	.short	0x0020
        /*0044*/ 	.byte	0x00, 0xf4, 0x21, 0x00


	//----- nvinfo : EIATTR_KPARAM_INFO
	.align		4
.L_19:
        /*0048*/ 	.byte	0x04, 0x17
        /*004a*/ 	.short	(.L_21 - .L_20)
.L_20:
        /*004c*/ 	.word	0x00000000
        /*0050*/ 	.short	0x0003
        /*0052*/ 	.short	0x0018
        /*0054*/ 	.byte	0x00, 0xf4, 0x21, 0x00


	//----- nvinfo : EIATTR_KPARAM_INFO
	.align		4
.L_21:
        /*0058*/ 	.byte	0x04, 0x17
        /*005a*/ 	.short	(.L_23 - .L_22)
.L_22:
        /*005c*/ 	.word	0x00000000
        /*0060*/ 	.short	0x0002
        /*0062*/ 	.short	0x0010
        /*0064*/ 	.byte	0x00, 0xf4, 0x21, 0x00


	//----- nvinfo : EIATTR_KPARAM_INFO
	.align		4
.L_23:
        /*0068*/ 	.byte	0x04, 0x17
        /*006a*/ 	.short	(.L_25 - .L_24)
.L_24:
        /*006c*/ 	.word	0x00000000
        /*0070*/ 	.short	0x0001
        /*0072*/ 	.short	0x0008
        /*0074*/ 	.byte	0x00, 0xf4, 0x21, 0x00


	//----- nvinfo : EIATTR_KPARAM_INFO
	.align		4
.L_25:
        /*0078*/ 	.byte	0x04, 0x17
        /*007a*/ 	.short	(.L_27 - .L_26)
.L_26:
        /*007c*/ 	.word	0x00000000
        /*0080*/ 	.short	0x0000
        /*0082*/ 	.short	0x0000
        /*0084*/ 	.byte	0x00, 0xf4, 0x21, 0x00


	//----- nvinfo : EIATTR_SPARSE_MMA_MASK
	.align		4
.L_27:
        /*0088*/ 	.byte	0x03, 0x50
        /*008a*/ 	.short	0x0000


	//----- nvinfo : EIATTR_MAXREG_COUNT
	.align		4
        /*008c*/ 	.byte	0x03, 0x1b
        /*008e*/ 	.short	0x00ff


	//----- nvinfo : EIATTR_EXIT_INSTR_OFFSETS
	.align		4
        /*0090*/ 	.byte	0x04, 0x1c
        /*0092*/ 	.short	(.L_29 - .L_28)


	//   ....[0]....
.L_28:
        /*0094*/ 	.word	0x00000430


	//----- nvinfo : EIATTR_REQNTID
	.align		4
.L_29:
        /*0098*/ 	.byte	0x04, 0x10
        /*009a*/ 	.short	(.L_31 - .L_30)
.L_30:
        /*009c*/ 	.word	0x00000080
        /*00a0*/ 	.word	0x00000001
        /*00a4*/ 	.word	0x00000001


	//----- nvinfo : EIATTR_CBANK_PARAM_SIZE
	.align		4
.L_31:
        /*00a8*/ 	.byte	0x03, 0x19
        /*00aa*/ 	.short	0x003c


	//----- nvinfo : EIATTR_PARAM_CBANK
	.align		4
        /*00ac*/ 	.byte	0x04, 0x0a
        /*00ae*/ 	.short	(.L_33 - .L_32)
	.align		4
.L_32:
        /*00b0*/ 	.word	index@(.nv.constant0.triton_poi_fused__native_batch_norm_legit_no_training_convolution_sigmoid_25)
        /*00b4*/ 	.short	0x0210
        /*00b6*/ 	.short	0x003c


	//----- nvinfo : EIATTR_SW_WAR
	.align		4
.L_33:
        /*00b8*/ 	.byte	0x04, 0x36
        /*00ba*/ 	.short	(.L_35 - .L_34)
.L_34:
        /*00bc*/ 	.word	0x00000008
.L_35:


//--------------------- .nv.callgraph             --------------------------
	.section	.nv.callgraph,"",@"SHT_CUDA_CALLGRAPH"
	.align	4
	.sectionentsize	8
	.align		4
        /*0000*/ 	.word	0x00000000
	.align		4
        /*0004*/ 	.word	0xffffffff
	.align		4
        /*0008*/ 	.word	0x00000000
	.align		4
        /*000c*/ 	.word	0xfffffffe
	.align		4
        /*0010*/ 	.word	0x00000000
	.align		4
        /*0014*/ 	.word	0xfffffffd
	.align		4
        /*0018*/ 	.word	0x00000000
	.align		4
        /*001c*/ 	.word	0xfffffffc


//--------------------- .nv.constant4             --------------------------
	.section	.nv.constant4,"a",@progbits
	.align	8
	.align		8
.nv.constant4:
        /*0000*/ 	.dword	_$_str
	.align		8
        /*0008*/ 	.dword	_$_str_$_2


//--------------------- .text.triton_poi_fused__native_batch_norm_legit_no_training_convolution_sigmoid_25 --------------------------
	.section	.text.triton_poi_fused__native_batch_norm_legit_no_training_convolution_sigmoid_25,"ax",@progbits
	.align	128
        .global         triton_poi_fused__native_batch_norm_legit_no_training_convolution_sigmoid_25
        .type           triton_poi_fused__native_batch_norm_legit_no_training_convolution_sigmoid_25,@function
        .size           triton_poi_fused__native_batch_norm_legit_no_training_convolution_sigmoid_25,(.L_x_1 - triton_poi_fused__native_batch_norm_legit_no_training_convolution_sigmoid_25)
        .other          triton_poi_fused__native_batch_norm_legit_no_training_convolution_sigmoid_25,@"STO_CUDA_ENTRY STV_DEFAULT"
triton_poi_fused__native_batch_norm_legit_no_training_convolution_sigmoid_25:
.text.triton_poi_fused__native_batch_norm_legit_no_training_convolution_sigmoid_25:
[----:B------:R-:W-:Y:S08]  /*0000*/  LDC R1, c[0x0][0x28] ;  /* 0x00000a00ff017b82 */ /* 0x000ff00000000800 */
[----:B------:R-:W1:Y:S01]  /*0010*/  LDC.64 R2, c[0x0][0x228] ;  /* 0x00008a00ff027b82 */ /* 0x000e620000000a00 */
[----:B------:R-:W-:Y:S01]  /*0020*/  ULDC.64 UR4, c[0x0][0x208] ;  /* 0x0000820000047ab9 */ /* 0x000fe20000000a00 */
[----:B------:R-:W2:Y:S01]  /*0030*/  S2R R0, SR_TID.X ;  /* 0x0000000000007919 */ /* 0x000ea20000002100 */
[----:B------:R-:W3:Y:S05]  /*0040*/  S2R R15, SR_CTAID.X ;  /* 0x00000000000f7919 */ /* 0x000eea0000002500 */
[----:B------:R-:W4:Y:S01]  /*0050*/  LDC.64 R4, c[0x0][0x210] ;  /* 0x00008400ff047b82 */ /* 0x000f220000000a00 */
[----:B-1----:R4:W5:Y:S07]  /*0060*/  LDG.E R14, desc[UR4][R2.64] ;  /* 0x00000004020e7981 */ /* 0x00296e000c1e1900 */
[----:B------:R-:W1:Y:S08]  /*0070*/  LDC.64 R6, c[0x0][0x218] ;  /* 0x00008600ff067b82 */ /* 0x000e700000000a00 */
[----:B------:R-:W1:Y:S01]  /*0080*/  LDC.64 R8, c[0x0][0x220] ;  /* 0x00008800ff087b82 */ /* 0x000e620000000a00 */
[----:B--2---:R-:W-:-:S04]  /*0090*/  SHF.L.U32 R0, R0, 0x1, RZ ;  /* 0x0000000100007819 */ /* 0x004fc800000006ff */
[----:B------:R-:W-:-:S03]  /*00a0*/  LOP3.LUT R0, R0, 0xfe, RZ, 0xc0, !PT ;  /* 0x000000fe00007812 */ /* 0x000fc600078ec0ff */
[----:B------:R-:W2:Y:S01]  /*00b0*/  LDC.64 R10, c[0x0][0x230] ;  /* 0x00008c00ff0a7b82 */ /* 0x000ea20000000a00 */
[----:B---3--:R-:W-:-:S05]  /*00c0*/  LEA R0, R15, R0, 0x8 ;  /* 0x000000000f007211 */ /* 0x008fca00078e40ff */
[----:B----4-:R-:W-:Y:S02]  /*00d0*/  IMAD.WIDE R2, R0, 0x4, R4 ;  /* 0x0000000400027825 */ /* 0x010fe400078e0204 */
[----:B------:R-:W3:Y:S01]  /*00e0*/  LDC.64 R12, c[0x0][0x238] ;  /* 0x00008e00ff0c7b82 */ /* 0x000ee20000000a00 */
[----:B-1----:R1:W4:Y:S04]  /*00f0*/  LDG.E R7, desc[UR4][R6.64] ;  /* 0x0000000406077981 */ /* 0x002328000c1e1900 */
[----:B------:R-:W4:Y:S04]  /*0100*/  LDG.E.64 R4, desc[UR4][R2.64] ;  /* 0x0000000402047981 */ /* 0x000f28000c1e1b00 */
[----:B0-----:R-:W4:Y:S04]  /*0110*/  LDG.E R8, desc[UR4][R8.64] ;  /* 0x0000000408087981 */ /* 0x001f28000c1e1900 */
[----:B--2---:R-:W2:Y:S04]  /*0120*/  LDG.E R10, desc[UR4][R10.64] ;  /* 0x000000040a0a7981 */ /* 0x004ea8000c1e1900 */
[----:B---3--:R-:W2:Y:S01]  /*0130*/  LDG.E R13, desc[UR4][R12.64] ;  /* 0x000000040c0d7981 */ /* 0x008ea2000c1e1900 */
[----:B-1----:R-:W-:Y:S01]  /*0140*/  HFMA2.MMA R6, -RZ, RZ, 1.625, 0 ;  /* 0x3e800000ff067435 */ /* 0x002fe200000001ff */
[----:B-----5:R-:W-:-:S04]  /*0150*/  FADD R14, R14, 9.9999997473787516356e-06 ;  /* 0x3727c5ac0e0e7421 */ /* 0x020fc80000000000 */
[----:B------:R-:W0:Y:S02]  /*0160*/  MUFU.SQRT R15, R14 ;  /* 0x0000000e000f7308 */ /* 0x000e240000002000 */
[C---:B0-----:R-:W-:Y:S02]  /*0170*/  FSETP.GT.AND P0, PT, R15.reuse, 8.50705917302346158658e+37, PT ;  /* 0x7e8000000f00780b */ /* 0x041fe40003f04000 */
[----:B------:R-:W-:Y:S02]  /*0180*/  FSETP.GEU.AND P1, PT, R15, 1.175494350822287508e-38, PT ;  /* 0x008000000f00780b */ /* 0x000fe40003f2e000 */
[----:B------:R-:W-:Y:S01]  /*0190*/  FSEL R16, R6, 1, P0 ;  /* 0x3f80000006107808 */ /* 0x000fe20000000000 */
[--C-:B----4-:R-:W-:Y:S01]  /*01a0*/  FADD R4, R4, R7.reuse ;  /* 0x0000000704047221 */ /* 0x110fe20000000000 */
[----:B------:R-:W-:-:S07]  /*01b0*/  FADD R5, R5, R7 ;  /* 0x0000000705057221 */ /* 0x000fce0000000000 */
[----:B------:R-:W-:Y:S02]  /*01c0*/  @P0 FMUL R15, R15, 0.25 ;  /* 0x3e8000000f0f0820 */ /* 0x000fe40000400000 */
[----:B------:R-:W-:Y:S01]  /*01d0*/  @!P1 FMUL R16, R16, 16777216 ;  /* 0x4b80000010109820 */ /* 0x000fe20000400000 */
[C---:B------:R-:W-:Y:S01]  /*01e0*/  FADD R7, -R8.reuse, R4 ;  /* 0x0000000408077221 */ /* 0x040fe20000000100 */
[----:B------:R-:W-:Y:S01]  /*01f0*/  @!P1 FMUL R15, R15, 16777216 ;  /* 0x4b8000000f0f9820 */ /* 0x000fe20000400000 */
[----:B------:R-:W-:Y:S01]  /*0200*/  FADD R8, -R8, R5 ;  /* 0x0000000508087221 */ /* 0x000fe20000000100 */
[----:B------:R-:W-:Y:S04]  /*0210*/  STG.E.64 desc[UR4][R2.64], R4 ;  /* 0x0000000402007986 */ /* 0x000fe8000c101b04 */
[----:B------:R-:W0:Y:S02]  /*0220*/  MUFU.RCP R15, R15 ;  /* 0x0000000f000f7308 */ /* 0x000e240000001000 */
[----:B0-----:R-:W-:-:S04]  /*0230*/  FMUL R16, R15, R16 ;  /* 0x000000100f107220 */ /* 0x001fc80000400000 */
[-C--:B------:R-:W-:Y:S01]  /*0240*/  FMUL R7, R7, R16.reuse ;  /* 0x0000001007077220 */ /* 0x080fe20000400000 */
[----:B------:R-:W-:-:S03]  /*0250*/  FMUL R8, R8, R16 ;  /* 0x0000001008087220 */ /* 0x000fc60000400000 */
[C-C-:B--2---:R-:W-:Y:S01]  /*0260*/  FFMA R7, R10.reuse, R7, R13.reuse ;  /* 0x000000070a077223 */ /* 0x144fe2000000000d */
[----:B------:R-:W-:-:S03]  /*0270*/  FFMA R8, R10, R8, R13 ;  /* 0x000000080a087223 */ /* 0x000fc6000000000d */
[----:B------:R-:W-:Y:S01]  /*0280*/  FADD R7, RZ, -R7 ;  /* 0x80000007ff077221 */ /* 0x000fe20000000000 */
[----:B------:R-:W-:-:S03]  /*0290*/  FADD R8, RZ, -R8 ;  /* 0x80000008ff087221 */ /* 0x000fc60000000000 */
[----:B------:R-:W-:Y:S01]  /*02a0*/  FMUL R7, R7, 1.4426950216293334961 ;  /* 0x3fb8aa3b07077820 */ /* 0x000fe20000400000 */
[----:B------:R-:W-:-:S04]  /*02b0*/  FMUL R10, R8, 1.4426950216293334961 ;  /* 0x3fb8aa3b080a7820 */ /* 0x000fc80000400000 */
[----:B------:R-:W-:Y:S02]  /*02c0*/  FSETP.GEU.AND P0, PT, R7, -126, PT ;  /* 0xc2fc00000700780b */ /* 0x000fe40003f0e000 */
[----:B------:R-:W-:-:S11]  /*02d0*/  FSETP.GEU.AND P1, PT, R10, -126, PT ;  /* 0xc2fc00000a00780b */ /* 0x000fd60003f2e000 */
[----:B------:R-:W-:Y:S02]  /*02e0*/  @!P0 FMUL R7, R7, 0.5 ;  /* 0x3f00000007078820 */ /* 0x000fe40000400000 */
[----:B------:R-:W-:Y:S02]  /*02f0*/  @!P1 FMUL R10, R10, 0.5 ;  /* 0x3f0000000a0a9820 */ /* 0x000fe40000400000 */
[----:B------:R-:W0:Y:S08]  /*0300*/  MUFU.EX2 R8, R7 ;  /* 0x0000000700087308 */ /* 0x000e300000000800 */
[----:B------:R-:W1:Y:S01]  /*0310*/  MUFU.EX2 R9, R10 ;  /* 0x0000000a00097308 */ /* 0x000e620000000800 */
[----:B0-----:R-:W-:-:S04]  /*0320*/  @!P0 FMUL R8, R8, R8 ;  /* 0x0000000808088220 */ /* 0x001fc80000400000 */
[----:B------:R-:W-:Y:S01]  /*0330*/  FADD R11, R8, 1 ;  /* 0x3f800000080b7421 */ /* 0x000fe20000000000 */
[----:B-1----:R-:W-:-:S04]  /*0340*/  @!P1 FMUL R9, R9, R9 ;  /* 0x0000000909099220 */ /* 0x002fc80000400000 */
[----:B------:R-:W-:Y:S01]  /*0350*/  FSETP.GT.AND P0, PT, R11, 8.50705917302346158658e+37, PT ;  /* 0x7e8000000b00780b */ /* 0x000fe20003f04000 */
[----:B------:R-:W-:-:S03]  /*0360*/  FADD R12, R9, 1 ;  /* 0x3f800000090c7421 */ /* 0x000fc60000000000 */
[----:B------:R-:W-:Y:S01]  /*0370*/  FSEL R10, R6, 1, P0 ;  /* 0x3f800000060a7808 */ /* 0x000fe20000000000 */
[----:B------:R-:W0:Y:S01]  /*0380*/  LDC.64 R8, c[0x0][0x240] ;  /* 0x00009000ff087b82 */ /* 0x000e220000000a00 */
[----:B------:R-:W-:-:S04]  /*0390*/  FSETP.GT.AND P1, PT, R12, 8.50705917302346158658e+37, PT ;  /* 0x7e8000000c00780b */ /* 0x000fc80003f24000 */
[----:B------:R-:W-:-:S03]  /*03a0*/  FSEL R13, R6, 1, P1 ;  /* 0x3f800000060d7808 */ /* 0x000fc60000800000 */
[----:B------:R-:W-:-:S06]  /*03b0*/  @P0 FMUL R11, R11, 0.25 ;  /* 0x3e8000000b0b0820 */ /* 0x000fcc0000400000 */
[----:B------:R-:W1:Y:S01]  /*03c0*/  MUFU.RCP R11, R11 ;  /* 0x0000000b000b7308 */ /* 0x000e620000001000 */
[----:B------:R-:W-:-:S07]  /*03d0*/  @P1 FMUL R12, R12, 0.25 ;  /* 0x3e8000000c0c1820 */ /* 0x000fce0000400000 */
[----:B------:R-:W2:Y:S01]  /*03e0*/  MUFU.RCP R12, R12 ;  /* 0x0000000c000c7308 */ /* 0x000ea20000001000 */
[----:B0-----:R-:W-:-:S04]  /*03f0*/  IMAD.WIDE R6, R0, 0x4, R8 ;  /* 0x0000000400067825 */ /* 0x001fc800078e0208 */
[----:B-1----:R-:W-:Y:S01]  /*0400*/  FMUL R8, R11, R10 ;  /* 0x0000000a0b087220 */ /* 0x002fe20000400000 */
[----:B--2---:R-:W-:-:S05]  /*0410*/  FMUL R9, R12, R13 ;  /* 0x0000000d0c097220 */ /* 0x004fca0000400000 */
[----:B------:R-:W-:Y:S01]  /*0420*/  STG.E.64 desc[UR4][R6.64], R8 ;  /* 0x0000000806007986 */ /* 0x000fe2000c101b04 */
[----:B------:R-:W-:Y:S05]  /*0430*/  EXIT ;  /* 0x000000000000794d */ /* 0x000fea0003800000 */
.L_x_0:
[----:B------:R-:W-:-:S00]  /*0440*/  BRA `(.L_x_0) ;  /* 0xfffffffc00fc7947 */ /* 0x000fc0000383ffff */
[----:B------:R-:W-:-:S00]  /*0450*/  NOP ;  /* 0x0000000000007918 */ /* 0x000fc00000000000 */
        /* <DEDUP_REMOVED lines=10> */
.L_x_1:


//--------------------- .nv.global.init           --------------------------
	.section	.nv.global.init,"aw",@progbits
.nv.global.init:
	.type		_$_str,@object
	.size		_$_str,(_$_str_$_2 - _$_str)
_$_str:
        /*0000*/ 	.byte	0x5f, 0x5f, 0x43, 0x55, 0x44, 0x41, 0x5f, 0x46, 0x54, 0x5a, 0x00
	.type		_$_str_$_2,@object
	.size		_$_str_$_2,(.L_1 - _$_str_$_2)
_$_str_$_2:
        /*000b*/ 	.byte	0x5f, 0x5f, 0x43, 0x55, 0x44, 0x41, 0x5f, 0x50, 0x52, 0x45, 0x43, 0x5f, 0x53, 0x51, 0x52, 0x54
        /*001b*/ 	.byte	0x00
.L_1:


//--------------------- .nv.constant0.triton_poi_fused__native_batch_norm_legit_no_training_convolution_sigmoid_25 --------------------------
	.section	.nv.constant0.triton_poi_fused__native_batch_norm_legit_no_training_convolution_sigmoid_25,"a",@progbits
	.sectionflags	@""
	.align	4
.nv.constant0.triton_poi_fused__native_batch_norm_legit_no_training_convolution_sigmoid_25:
	.zero		588
